//
// Generated by NVIDIA NVVM Compiler
//
// Compiler Build ID: CL-36424714
// Cuda compilation tools, release 13.0, V13.0.88
// Based on NVVM 20.0.0
//

.version 9.0
.target sm_100
.address_size 64

	// .globl	_Z17gpuSequentialScanPi

.visible .entry _Z17gpuSequentialScanPi(
	.param .u64 .ptr .align 1 _Z17gpuSequentialScanPi_param_0
)
{
	.reg .pred 	%p<2>;
	.reg .b32 	%r<71>;
	.reg .b64 	%rd<7>;

	ld.param.u64 	%rd5, [_Z17gpuSequentialScanPi_param_0];
	cvta.to.global.u64 	%rd1, %rd5;
	add.s64 	%rd6, %rd1, 64;
	mov.b32 	%r69, 0;
	mov.u32 	%r70, %r69;
$L__BB0_1:
	ld.global.u32 	%r6, [%rd6+-64];
	add.s32 	%r7, %r6, %r70;
	ld.global.u32 	%r8, [%rd6+-60];
	add.s32 	%r9, %r8, %r7;
	ld.global.u32 	%r10, [%rd6+-56];
	add.s32 	%r11, %r10, %r9;
	ld.global.u32 	%r12, [%rd6+-52];
	add.s32 	%r13, %r12, %r11;
	ld.global.u32 	%r14, [%rd6+-48];
	add.s32 	%r15, %r14, %r13;
	ld.global.u32 	%r16, [%rd6+-44];
	add.s32 	%r17, %r16, %r15;
	ld.global.u32 	%r18, [%rd6+-40];
	add.s32 	%r19, %r18, %r17;
	ld.global.u32 	%r20, [%rd6+-36];
	add.s32 	%r21, %r20, %r19;
	ld.global.u32 	%r22, [%rd6+-32];
	add.s32 	%r23, %r22, %r21;
	ld.global.u32 	%r24, [%rd6+-28];
	add.s32 	%r25, %r24, %r23;
	ld.global.u32 	%r26, [%rd6+-24];
	add.s32 	%r27, %r26, %r25;
	ld.global.u32 	%r28, [%rd6+-20];
	add.s32 	%r29, %r28, %r27;
	ld.global.u32 	%r30, [%rd6+-16];
	add.s32 	%r31, %r30, %r29;
	ld.global.u32 	%r32, [%rd6+-12];
	add.s32 	%r33, %r32, %r31;
	ld.global.u32 	%r34, [%rd6+-8];
	add.s32 	%r35, %r34, %r33;
	ld.global.u32 	%r36, [%rd6+-4];
	add.s32 	%r37, %r36, %r35;
	ld.global.u32 	%r38, [%rd6];
	add.s32 	%r39, %r38, %r37;
	ld.global.u32 	%r40, [%rd6+4];
	add.s32 	%r41, %r40, %r39;
	ld.global.u32 	%r42, [%rd6+8];
	add.s32 	%r43, %r42, %r41;
	ld.global.u32 	%r44, [%rd6+12];
	add.s32 	%r45, %r44, %r43;
	ld.global.u32 	%r46, [%rd6+16];
	add.s32 	%r47, %r46, %r45;
	ld.global.u32 	%r48, [%rd6+20];
	add.s32 	%r49, %r48, %r47;
	ld.global.u32 	%r50, [%rd6+24];
	add.s32 	%r51, %r50, %r49;
	ld.global.u32 	%r52, [%rd6+28];
	add.s32 	%r53, %r52, %r51;
	ld.global.u32 	%r54, [%rd6+32];
	add.s32 	%r55, %r54, %r53;
	ld.global.u32 	%r56, [%rd6+36];
	add.s32 	%r57, %r56, %r55;
	ld.global.u32 	%r58, [%rd6+40];
	add.s32 	%r59, %r58, %r57;
	ld.global.u32 	%r60, [%rd6+44];
	add.s32 	%r61, %r60, %r59;
	ld.global.u32 	%r62, [%rd6+48];
	add.s32 	%r63, %r62, %r61;
	ld.global.u32 	%r64, [%rd6+52];
	add.s32 	%r65, %r64, %r63;
	ld.global.u32 	%r66, [%rd6+56];
	add.s32 	%r67, %r66, %r65;
	ld.global.u32 	%r68, [%rd6+60];
	add.s32 	%r70, %r68, %r67;
	add.s32 	%r69, %r69, 32;
	add.s64 	%rd6, %rd6, 128;
	setp.ne.s32 	%p1, %r69, 1000000;
	@%p1 bra 	$L__BB0_1;
	st.global.u32 	[%rd1], %r70;
	ret;

}


// ===== COMPILED SASS (sm_100) =====

	.target	sm_100

	.elftype	@"ET_EXEC"


//--------------------- .note.nv.tkinfo           --------------------------
	.section	.note.nv.tkinfo,"",@"SHT_NOTE"
	.sectionflags	@"SHF_NOTE_NV_TKINFO"
	.tkinfo
        /*0018*/ 	.word	0x00000002
        /*0030*/ 	.string	""
        /*0030*/ 	.string	"ptxas"
        /*0030*/ 	.string	"Cuda compilation tools, release 13.0, V13.0.88"
        /*0030*/ 	.string	"Build cuda_13.0.r13.0/compiler.36424714_0"
        /*0030*/ 	.string	"-arch sm_100 -m 64 "



//--------------------- .note.nv.cuinfo           --------------------------
	.section	.note.nv.cuinfo,"",@"SHT_NOTE"
	.sectionflags	@"SHF_NOTE_NV_CUINFO"
        /*0018*/ 	.short	0x0002
        /*001a*/ 	.short	0x0064
        /*001c*/ 	.short	0x0082
	.zero		2


//--------------------- .nv.info                  --------------------------
	.section	.nv.info,"",@"SHT_CUDA_INFO"
	.align	4


	//----- nvinfo : EIATTR_REGCOUNT
	.align		4
        /*0000*/ 	.byte	0x04, 0x2f
        /*0002*/ 	.short	(.L_1 - .L_0)
	.align		4
.L_0:
        /*0004*/ 	.word	index@(_Z17gpuSequentialScanPi)
        /*0008*/ 	.word	0x0000001e


	//----- nvinfo : EIATTR_FRAME_SIZE
	.align		4
.L_1:
        /*000c*/ 	.byte	0x04, 0x11
        /*000e*/ 	.short	(.L_3 - .L_2)
	.align		4
.L_2:
        /*0010*/ 	.word	index@(_Z17gpuSequentialScanPi)
        /*0014*/ 	.word	0x00000000


	//----- nvinfo : EIATTR_MIN_STACK_SIZE
	.align		4
.L_3:
        /*0018*/ 	.byte	0x04, 0x12
        /*001a*/ 	.short	(.L_5 - .L_4)
	.align		4
.L_4:
        /*001c*/ 	.word	index@(_Z17gpuSequentialScanPi)
        /*0020*/ 	.word	0x00000000
.L_5:


//--------------------- .nv.compat                --------------------------
	.section	.nv.compat,"",@"SHT_CUDA_COMPAT_INFO"
	.align	4
        /*0000*/ 	.byte	0x02, 0x09, 0x00, 0x00, 0x02, 0x02, 0x01, 0x00, 0x02, 0x05, 0x05, 0x00, 0x03, 0x07, 0x01, 0x01
        /*0010*/ 	.byte	0x02, 0x03, 0x00, 0x00, 0x02, 0x06, 0x01, 0x00, 0x04, 0x0b, 0x08, 0x00, 0x09, 0x00, 0x00, 0x00
        /*0020*/ 	.byte	0x00, 0x00, 0x00, 0x00


//--------------------- .nv.info._Z17gpuSequentialScanPi --------------------------
	.section	.nv.info._Z17gpuSequentialScanPi,"",@"SHT_CUDA_INFO"
	.sectionflags	@""
	.align	4


	//----- nvinfo : EIATTR_CUDA_API_VERSION
	.align		4
        /*0000*/ 	.byte	0x04, 0x37
        /*0002*/ 	.short	(.L_7 - .L_6)
.L_6:
        /*0004*/ 	.word	0x00000082


	//----- nvinfo : EIATTR_KPARAM_INFO
	.align		4
.L_7:
        /*0008*/ 	.byte	0x04, 0x17
        /*000a*/ 	.short	(.L_9 - .L_8)
.L_8:
        /*000c*/ 	.word	0x00000000
        /*0010*/ 	.short	0x0000
        /*0012*/ 	.short	0x0000
        /*0014*/ 	.byte	0x00, 0xf5, 0x21, 0x00


	//----- nvinfo : EIATTR_SPARSE_MMA_MASK
	.align		4
.L_9:
        /*0018*/ 	.byte	0x03, 0x50
        /*001a*/ 	.short	0x0000


	//----- nvinfo : EIATTR_MAXREG_COUNT
	.align		4
        /*001c*/ 	.byte	0x03, 0x1b
        /*001e*/ 	.short	0x00ff


	//----- nvinfo : EIATTR_MERCURY_ISA_VERSION
	.align		4
        /*0020*/ 	.byte	0x03, 0x5f
        /*0022*/ 	.short	0x0101


	//----- nvinfo : EIATTR_VRC_CTA_INIT_COUNT
	.align		4
        /*0024*/ 	.byte	0x02, 0x4a
	.zero		1
	.zero		1


	//----- nvinfo : EIATTR_EXIT_INSTR_OFFSETS
	.align		4
        /*0028*/ 	.byte	0x04, 0x1c
        /*002a*/ 	.short	(.L_11 - .L_10)


	//   ....[0]....
.L_10:
        /*002c*/ 	.word	0x00000400


	//----- nvinfo : EIATTR_CBANK_PARAM_SIZE
	.align		4
.L_11:
        /*0030*/ 	.byte	0x03, 0x19
        /*0032*/ 	.short	0x0008


	//----- nvinfo : EIATTR_PARAM_CBANK
	.align		4
        /*0034*/ 	.byte	0x04, 0x0a
        /*0036*/ 	.short	(.L_13 - .L_12)
	.align		4
.L_12:
        /*0038*/ 	.word	index@(.nv.constant0._Z17gpuSequentialScanPi)
        /*003c*/ 	.short	0x0380
        /*003e*/ 	.short	0x0008


	//----- nvinfo : EIATTR_SW_WAR
	.align		4
.L_13:
        /*0040*/ 	.byte	0x04, 0x36
        /*0042*/ 	.short	(.L_15 - .L_14)
.L_14:
        /*0044*/ 	.word	0x00000008
.L_15:


//--------------------- .nv.callgraph             --------------------------
	.section	.nv.callgraph,"",@"SHT_CUDA_CALLGRAPH"
	.align	4
	.sectionentsize	8
	.align		4
        /*0000*/ 	.word	0x00000000
	.align		4
        /*0004*/ 	.word	0xffffffff
	.align		4
        /*0008*/ 	.word	0x00000000
	.align		4
        /*000c*/ 	.word	0xfffffffe
	.align		4
        /*0010*/ 	.word	0x00000000
	.align		4
        /*0014*/ 	.word	0xfffffffd
	.align		4
        /*0018*/ 	.word	0x00000000
	.align		4
        /*001c*/ 	.word	0xfffffffc


//--------------------- .text._Z17gpuSequentialScanPi --------------------------
	.section	.text._Z17gpuSequentialScanPi,"ax",@progbits
	.align	128
        .global         _Z17gpuSequentialScanPi
        .type           _Z17gpuSequentialScanPi,@function
        .size           _Z17gpuSequentialScanPi,(.L_x_2 - _Z17gpuSequentialScanPi)
        .other          _Z17gpuSequentialScanPi,@"STO_CUDA_ENTRY STV_DEFAULT"
_Z17gpuSequentialScanPi:
.text._Z17gpuSequentialScanPi:
[----:B------:R-:W-:Y:S01]  /*0000*/  LDC R1, c[0x0][0x37c] ;  /* 0x0000df00ff017b82 */ /* 0x000fe20000000800 */
[----:B------:R-:W0:Y:S01]  /*0010*/  LDCU.64 UR4, c[0x0][0x380] ;  /* 0x00007000ff0477ac */ /* 0x000e220008000a00 */
[----:B------:R-:W-:Y:S01]  /*0020*/  IMAD.MOV.U32 R5, RZ, RZ, RZ ;  /* 0x000000ffff057224 */ /* 0x000fe200078e00ff */
[----:B------:R-:W1:Y:S01]  /*0030*/  LDCU.64 UR6, c[0x0][0x358] ;  /* 0x00006b00ff0677ac */ /* 0x000e620008000a00 */
[----:B0-----:R-:W-:-:S04]  /*0040*/  UIADD3 UR4, UP0, UPT, UR4, 0x40, URZ ;  /* 0x0000004004047890 */ /* 0x001fc8000ff1e0ff */
[----:B------:R-:W-:Y:S02]  /*0050*/  UIADD3.X UR5, UPT, UPT, URZ, UR5, URZ, UP0, !UPT ;  /* 0x00000005ff057290 */ /* 0x000fe400087fe4ff */
[----:B------:R-:W-:Y:S01]  /*0060*/  IMAD.U32 R2, RZ, RZ, UR4 ;  /* 0x00000004ff027e24 */ /* 0x000fe2000f8e00ff */
[----:B------:R-:W-:-:S03]  /*0070*/  UMOV UR4, URZ ;  /* 0x000000ff00047c82 */ /* 0x000fc60008000000 */
[----:B-1----:R-:W-:-:S07]  /*0080*/  IMAD.U32 R3, RZ, RZ, UR5 ;  /* 0x00000005ff037e24 */ /* 0x002fce000f8e00ff */
.L_x_0:
[----:B------:R-:W2:Y:S04]  /*0090*/  LDG.E R0, desc[UR6][R2.64+-0x40] ;  /* 0xffffc00602007981 */ /* 0x000ea8000c1e1900 */
[----:B------:R-:W2:Y:S04]  /*00a0*/  LDG.E R4, desc[UR6][R2.64+-0x3c] ;  /* 0xffffc40602047981 */ /* 0x000ea8000c1e1900 */
[----:B------:R-:W3:Y:S04]  /*00b0*/  LDG.E R27, desc[UR6][R2.64+-0x38] ;  /* 0xffffc806021b7981 */ /* 0x000ee8000c1e1900 */
[----:B------:R-:W3:Y:S04]  /*00c0*/  LDG.E R24, desc[UR6][R2.64+-0x34] ;  /* 0xffffcc0602187981 */ /* 0x000ee8000c1e1900 */
[----:B------:R-:W4:Y:S04]  /*00d0*/  LDG.E R22, desc[UR6][R2.64+-0x30] ;  /* 0xffffd00602167981 */ /* 0x000f28000c1e1900 */
[----:B------:R-:W4:Y:S04]  /*00e0*/  LDG.E R25, desc[UR6][R2.64+-0x2c] ;  /* 0xffffd40602197981 */ /* 0x000f28000c1e1900 */
[----:B------:R-:W5:Y:S04]  /*00f0*/  LDG.E R23, desc[UR6][R2.64+-0x28] ;  /* 0xffffd80602177981 */ /* 0x000f68000c1e1900 */
        /* <DEDUP_REMOVED lines=15> */
[----:B------:R-:W5:Y:S01]  /*01f0*/  LDG.E R7, desc[UR6][R2.64+0x18] ;  /* 0x0000180602077981 */ /* 0x000f62000c1e1900 */
[----:B--2---:R-:W-:-:S03]  /*0200*/  IADD3 R0, PT, PT, R4, R0, R5 ;  /* 0x0000000004007210 */ /* 0x004fc60007ffe005 */
[----:B------:R-:W2:Y:S04]  /*0210*/  LDG.E R4, desc[UR6][R2.64+0x1c] ;  /* 0x00001c0602047981 */ /* 0x000ea8000c1e1900 */
[----:B------:R-:W2:Y:S01]  /*0220*/  LDG.E R5, desc[UR6][R2.64+0x20] ;  /* 0x0000200602057981 */ /* 0x000ea2000c1e1900 */
[----:B---3--:R-:W-:-:S03]  /*0230*/  IADD3 R24, PT, PT, R24, R27, R0 ;  /* 0x0000001b18187210 */ /* 0x008fc60007ffe000 */
[----:B------:R-:W3:Y:S01]  /*0240*/  LDG.E R0, desc[UR6][R2.64+0x24] ;  /* 0x0000240602007981 */ /* 0x000ee2000c1e1900 */
[----:B----4-:R-:W-:-:S03]  /*0250*/  IADD3 R24, PT, PT, R25, R22, R24 ;  /* 0x0000001619187210 */ /* 0x010fc60007ffe018 */
[----:B------:R-:W4:Y:S04]  /*0260*/  LDG.E R25, desc[UR6][R2.64+0x28] ;  /* 0x0000280602197981 */ /* 0x000f28000c1e1900 */
[----:B------:R-:W4:Y:S01]  /*0270*/  LDG.E R22, desc[UR6][R2.64+0x2c] ;  /* 0x00002c0602167981 */ /* 0x000f22000c1e1900 */
[----:B-----5:R-:W-:-:S03]  /*0280*/  IADD3 R24, PT, PT, R20, R23, R24 ;  /* 0x0000001714187210 */ /* 0x020fc60007ffe018 */
[----:B------:R-:W5:Y:S04]  /*0290*/  LDG.E R20, desc[UR6][R2.64+0x30] ;  /* 0x0000300602147981 */ /* 0x000f68000c1e1900 */
[----:B------:R-:W5:Y:S01]  /*02a0*/  LDG.E R23, desc[UR6][R2.64+0x34] ;  /* 0x0000340602177981 */ /* 0x000f62000c1e1900 */
[----:B------:R-:W-:-:S03]  /*02b0*/  IADD3 R24, PT, PT, R21, R18, R24 ;  /* 0x0000001215187210 */ /* 0x000fc60007ffe018 */
[----:B------:R-:W5:Y:S04]  /*02c0*/  LDG.E R21, desc[UR6][R2.64+0x38] ;  /* 0x0000380602157981 */ /* 0x000f68000c1e1900 */
[----:B------:R0:W5:Y:S01]  /*02d0*/  LDG.E R18, desc[UR6][R2.64+0x3c] ;  /* 0x00003c0602127981 */ /* 0x000162000c1e1900 */
[----:B------:R-:W-:-:S04]  /*02e0*/  IADD3 R16, PT, PT, R16, R19, R24 ;  /* 0x0000001310107210 */ /* 0x000fc80007ffe018 */
[----:B------:R-:W-:-:S04]  /*02f0*/  IADD3 R14, PT, PT, R14, R17, R16 ;  /* 0x000000110e0e7210 */ /* 0x000fc80007ffe010 */
[----:B------:R-:W-:-:S04]  /*0300*/  IADD3 R12, PT, PT, R12, R15, R14 ;  /* 0x0000000f0c0c7210 */ /* 0x000fc80007ffe00e */
[----:B------:R-:W-:-:S04]  /*0310*/  IADD3 R10, PT, PT, R10, R13, R12 ;  /* 0x0000000d0a0a7210 */ /* 0x000fc80007ffe00c */
[----:B------:R-:W-:Y:S01]  /*0320*/  IADD3 R8, PT, PT, R8, R11, R10 ;  /* 0x0000000b08087210 */ /* 0x000fe20007ffe00a */
[----:B------:R-:W-:-:S03]  /*0330*/  UIADD3 UR4, UPT, UPT, UR4, 0x20, URZ ;  /* 0x0000002004047890 */ /* 0x000fc6000fffe0ff */
[----:B------:R-:W-:Y:S01]  /*0340*/  IADD3 R6, PT, PT, R6, R9, R8 ;  /* 0x0000000906067210 */ /* 0x000fe20007ffe008 */
[----:B------:R-:W-:Y:S01]  /*0350*/  UISETP.NE.AND UP0, UPT, UR4, 0xf4240, UPT ;  /* 0x000f42400400788c */ /* 0x000fe2000bf05270 */
[----:B0-----:R-:W-:-:S05]  /*0360*/  IADD3 R2, P0, PT, R2, 0x80, RZ ;  /* 0x0000008002027810 */ /* 0x001fca0007f1e0ff */
[----:B------:R-:W-:Y:S01]  /*0370*/  IMAD.X R3, RZ, RZ, R3, P0 ;  /* 0x000000ffff037224 */ /* 0x000fe200000e0603 */
[----:B--2---:R-:W-:-:S04]  /*0380*/  IADD3 R4, PT, PT, R4, R7, R6 ;  /* 0x0000000704047210 */ /* 0x004fc80007ffe006 */
[----:B---3--:R-:W-:-:S04]  /*0390*/  IADD3 R0, PT, PT, R0, R5, R4 ;  /* 0x0000000500007210 */ /* 0x008fc80007ffe004 */
[----:B----4-:R-:W-:-:S04]  /*03a0*/  IADD3 R0, PT, PT, R22, R25, R0 ;  /* 0x0000001916007210 */ /* 0x010fc80007ffe000 */
[----:B-----5:R-:W-:-:S04]  /*03b0*/  IADD3 R0, PT, PT, R23, R20, R0 ;  /* 0x0000001417007210 */ /* 0x020fc80007ffe000 */
[----:B------:R-:W-:Y:S01]  /*03c0*/  IADD3 R5, PT, PT, R18, R21, R0 ;  /* 0x0000001512057210 */ /* 0x000fe20007ffe000 */
[----:B------:R-:W-:Y:S06]  /*03d0*/  BRA.U UP0, `(.L_x_0) ;  /* 0xfffffffd002c7547 */ /* 0x000fec000b83ffff */
[----:B------:R-:W0:Y:S02]  /*03e0*/  LDC.64 R2, c[0x0][0x380] ;  /* 0x0000e000ff027b82 */ /* 0x000e240000000a00 */
[----:B0-----:R-:W-:Y:S01]  /*03f0*/  STG.E desc[UR6][R2.64], R5 ;  /* 0x0000000502007986 */ /* 0x001fe2000c101906 */
[----:B------:R-:W-:Y:S05]  /*0400*/  EXIT ;  /* 0x000000000000794d */ /* 0x000fea0003800000 */
.L_x_1:
[----:B------:R-:W-:-:S00]  /*0410*/  BRA `(.L_x_1) ;  /* 0xfffffffc00fc7947 */ /* 0x000fc0000383ffff */
[----:B------:R-:W-:-:S00]  /*0420*/  NOP ;  /* 0x0000000000007918 */ /* 0x000fc00000000000 */
        /* <DEDUP_REMOVED lines=13> */
.L_x_2:


//--------------------- .nv.shared.reserved.0     --------------------------
	.section	.nv.shared.reserved.0,"aw",@nobits
	.weak		__nv_reservedSMEM_offset_0_alias
	.size		__nv_reservedSMEM_offset_0_alias, 0, 64
	.other		__nv_reservedSMEM_offset_0_alias,@"STO_CUDA_RESERVED_SHARED STV_DEFAULT"
__nv_reservedSMEM_offset_0_alias:
	.zero		0
	.zero		64


//--------------------- .nv.constant0._Z17gpuSequentialScanPi --------------------------
	.section	.nv.constant0._Z17gpuSequentialScanPi,"a",@progbits
	.sectionflags	@""
	.align	4
.nv.constant0._Z17gpuSequentialScanPi:
	.zero		904


//--------------------- SYMBOLS --------------------------

	.type		.nv.reservedSmem.offset0,@object
	.size		.nv.reservedSmem.offset0,0x4
